//
// Generated by NVIDIA NVVM Compiler
//
// Compiler Build ID: CL-36424714
// Cuda compilation tools, release 13.0, V13.0.88
// Based on NVVM 20.0.0
//

.version 9.0
.target sm_100
.address_size 64

	// .globl	_Z9addKernelPiPKiS1_i
.extern .func  (.param .b32 func_retval0) vprintf
(
	.param .b64 vprintf_param_0,
	.param .b64 vprintf_param_1
)
;
.global .align 1 .b8 $str[4] = {37, 100, 10};

.visible .entry _Z9addKernelPiPKiS1_i(
	.param .u64 .ptr .align 1 _Z9addKernelPiPKiS1_i_param_0,
	.param .u64 .ptr .align 1 _Z9addKernelPiPKiS1_i_param_1,
	.param .u64 .ptr .align 1 _Z9addKernelPiPKiS1_i_param_2,
	.param .u32 _Z9addKernelPiPKiS1_i_param_3
)
{
	.reg .b32 	%r<8>;
	.reg .b64 	%rd<11>;

	ld.param.u64 	%rd1, [_Z9addKernelPiPKiS1_i_param_0];
	ld.param.u64 	%rd2, [_Z9addKernelPiPKiS1_i_param_1];
	ld.param.u64 	%rd3, [_Z9addKernelPiPKiS1_i_param_2];
	ld.param.u32 	%r1, [_Z9addKernelPiPKiS1_i_param_3];
	cvta.to.global.u64 	%rd4, %rd1;
	cvta.to.global.u64 	%rd5, %rd3;
	cvta.to.global.u64 	%rd6, %rd2;
	mov.u32 	%r2, %tid.x;
	mov.u32 	%r3, %ctaid.x;
	mad.lo.s32 	%r4, %r1, %r3, %r2;
	mul.wide.s32 	%rd7, %r4, 4;
	add.s64 	%rd8, %rd6, %rd7;
	ld.global.u32 	%r5, [%rd8];
	add.s64 	%rd9, %rd5, %rd7;
	ld.global.u32 	%r6, [%rd9];
	add.s32 	%r7, %r6, %r5;
	add.s64 	%rd10, %rd4, %rd7;
	st.global.u32 	[%rd10], %r7;
	ret;

}
	// .globl	_Z15fillArrayKernelPiii
.visible .entry _Z15fillArrayKernelPiii(
	.param .u64 .ptr .align 1 _Z15fillArrayKernelPiii_param_0,
	.param .u32 _Z15fillArrayKernelPiii_param_1,
	.param .u32 _Z15fillArrayKernelPiii_param_2
)
{
	.reg .b32 	%r<7>;
	.reg .b64 	%rd<5>;

	ld.param.u64 	%rd1, [_Z15fillArrayKernelPiii_param_0];
	ld.param.u32 	%r1, [_Z15fillArrayKernelPiii_param_1];
	ld.param.u32 	%r2, [_Z15fillArrayKernelPiii_param_2];
	cvta.to.global.u64 	%rd2, %rd1;
	mov.u32 	%r3, %tid.x;
	mov.u32 	%r4, %ctaid.x;
	mad.lo.s32 	%r5, %r2, %r4, %r3;
	add.s32 	%r6, %r5, %r1;
	mul.wide.s32 	%rd3, %r5, 4;
	add.s64 	%rd4, %rd2, %rd3;
	st.global.u32 	[%rd4], %r6;
	ret;

}
	// .globl	_Z11printKernelPii
.visible .entry _Z11printKernelPii(
	.param .u64 .ptr .align 1 _Z11printKernelPii_param_0,
	.param .u32 _Z11printKernelPii_param_1
)
{
	.local .align 8 .b8 	__local_depot2[8];
	.reg .b64 	%SP;
	.reg .b64 	%SPL;
	.reg .b32 	%r<7>;
	.reg .b64 	%rd<5>;

	mov.u64 	%SPL, __local_depot2;
	cvta.local.u64 	%SP, %SPL;
	ld.param.u32 	%r1, [_Z11printKernelPii_param_1];
	add.u64 	%rd1, %SP, 0;
	add.u64 	%rd2, %SPL, 0;
	mov.u32 	%r2, %tid.x;
	mov.u32 	%r3, %ctaid.x;
	mad.lo.s32 	%r4, %r1, %r3, %r2;
	st.local.u32 	[%rd2], %r4;
	mov.u64 	%rd3, $str;
	cvta.global.u64 	%rd4, %rd3;
	{ // callseq 0, 0
	.param .b64 param0;
	st.param.b64 	[param0], %rd4;
	.param .b64 param1;
	st.param.b64 	[param1], %rd1;
	.param .b32 retval0;
	call.uni (retval0), 
	vprintf, 
	(
	param0, 
	param1
	);
	ld.param.b32 	%r5, [retval0];
	} // callseq 0
	ret;

}


// ===== COMPILED SASS (sm_100) =====

	.target	sm_100

	.elftype	@"ET_EXEC"


//--------------------- .note.nv.tkinfo           --------------------------
	.section	.note.nv.tkinfo,"",@"SHT_NOTE"
	.sectionflags	@"SHF_NOTE_NV_TKINFO"
	.tkinfo
        /*0018*/ 	.word	0x00000002
        /*0030*/ 	.string	""
        /*0030*/ 	.string	"ptxas"
        /*0030*/ 	.string	"Cuda compilation tools, release 13.0, V13.0.88"
        /*0030*/ 	.string	"Build cuda_13.0.r13.0/compiler.36424714_0"
        /*0030*/ 	.string	"-arch sm_100 -m 64 "



//--------------------- .note.nv.cuinfo           --------------------------
	.section	.note.nv.cuinfo,"",@"SHT_NOTE"
	.sectionflags	@"SHF_NOTE_NV_CUINFO"
        /*0018*/ 	.short	0x0002
        /*001a*/ 	.short	0x0064
        /*001c*/ 	.short	0x0082
	.zero		2


//--------------------- .nv.info                  --------------------------
	.section	.nv.info,"",@"SHT_CUDA_INFO"
	.align	4


	//----- nvinfo : EIATTR_REGCOUNT
	.align		4
        /*0000*/ 	.byte	0x04, 0x2f
        /*0002*/ 	.short	(.L_2 - .L_1)
	.align		4
.L_1:
        /*0004*/ 	.word	index@(_Z9addKernelPiPKiS1_i)
        /*0008*/ 	.word	0x0000000c


	//----- nvinfo : EIATTR_FRAME_SIZE
	.align		4
.L_2:
        /*000c*/ 	.byte	0x04, 0x11
        /*000e*/ 	.short	(.L_4 - .L_3)
	.align		4
.L_3:
        /*0010*/ 	.word	index@(_Z9addKernelPiPKiS1_i)
        /*0014*/ 	.word	0x00000000


	//----- nvinfo : EIATTR_REGCOUNT
	.align		4
.L_4:
        /*0018*/ 	.byte	0x04, 0x2f
        /*001a*/ 	.short	(.L_6 - .L_5)
	.align		4
.L_5:
        /*001c*/ 	.word	index@(_Z15fillArrayKernelPiii)
        /*0020*/ 	.word	0x0000000a


	//----- nvinfo : EIATTR_FRAME_SIZE
	.align		4
.L_6:
        /*0024*/ 	.byte	0x04, 0x11
        /*0026*/ 	.short	(.L_8 - .L_7)
	.align		4
.L_7:
        /*0028*/ 	.word	index@(_Z15fillArrayKernelPiii)
        /*002c*/ 	.word	0x00000000


	//----- nvinfo : EIATTR_REGCOUNT
	.align		4
.L_8:
        /*0030*/ 	.byte	0x04, 0x2f
        /*0032*/ 	.short	(.L_10 - .L_9)
	.align		4
.L_9:
        /*0034*/ 	.word	index@(_Z11printKernelPii)
        /*0038*/ 	.word	0x00000018


	//----- nvinfo : EIATTR_FRAME_SIZE
	.align		4
.L_10:
        /*003c*/ 	.byte	0x04, 0x11
        /*003e*/ 	.short	(.L_12 - .L_11)
	.align		4
.L_11:
        /*0040*/ 	.word	index@(_Z11printKernelPii)
        /*0044*/ 	.word	0x00000008


	//----- nvinfo : EIATTR_MIN_STACK_SIZE
	.align		4
.L_12:
        /*0048*/ 	.byte	0x04, 0x12
        /*004a*/ 	.short	(.L_14 - .L_13)
	.align		4
.L_13:
        /*004c*/ 	.word	index@(_Z11printKernelPii)
        /*0050*/ 	.word	0x00000008


	//----- nvinfo : EIATTR_MIN_STACK_SIZE
	.align		4
.L_14:
        /*0054*/ 	.byte	0x04, 0x12
        /*0056*/ 	.short	(.L_16 - .L_15)
	.align		4
.L_15:
        /*0058*/ 	.word	index@(_Z15fillArrayKernelPiii)
        /*005c*/ 	.word	0x00000000


	//----- nvinfo : EIATTR_MIN_STACK_SIZE
	.align		4
.L_16:
        /*0060*/ 	.byte	0x04, 0x12
        /*0062*/ 	.short	(.L_18 - .L_17)
	.align		4
.L_17:
        /*0064*/ 	.word	index@(_Z9addKernelPiPKiS1_i)
        /*0068*/ 	.word	0x00000000
.L_18:


//--------------------- .nv.compat                --------------------------
	.section	.nv.compat,"",@"SHT_CUDA_COMPAT_INFO"
	.align	4
        /*0000*/ 	.byte	0x02, 0x09, 0x00, 0x00, 0x02, 0x02, 0x01, 0x00, 0x02, 0x05, 0x05, 0x00, 0x03, 0x07, 0x01, 0x01
        /*0010*/ 	.byte	0x02, 0x03, 0x00, 0x00, 0x02, 0x06, 0x01, 0x00, 0x04, 0x0b, 0x08, 0x00, 0x09, 0x00, 0x00, 0x00
        /*0020*/ 	.byte	0x00, 0x00, 0x00, 0x00


//--------------------- .nv.info._Z11printKernelPii --------------------------
	.section	.nv.info._Z11printKernelPii,"",@"SHT_CUDA_INFO"
	.sectionflags	@""
	.align	4


	//----- nvinfo : EIATTR_CUDA_API_VERSION
	.align		4
        /*0000*/ 	.byte	0x04, 0x37
        /*0002*/ 	.short	(.L_20 - .L_19)
.L_19:
        /*0004*/ 	.word	0x00000082


	//----- nvinfo : EIATTR_KPARAM_INFO
	.align		4
.L_20:
        /*0008*/ 	.byte	0x04, 0x17
        /*000a*/ 	.short	(.L_22 - .L_21)
.L_21:
        /*000c*/ 	.word	0x00000000
        /*0010*/ 	.short	0x0001
        /*0012*/ 	.short	0x0008
        /*0014*/ 	.byte	0x00, 0xf0, 0x11, 0x00


	//----- nvinfo : EIATTR_KPARAM_INFO
	.align		4
.L_22:
        /*0018*/ 	.byte	0x04, 0x17
        /*001a*/ 	.short	(.L_24 - .L_23)
.L_23:
        /*001c*/ 	.word	0x00000000
        /*0020*/ 	.short	0x0000
        /*0022*/ 	.short	0x0000
        /*0024*/ 	.byte	0x00, 0xf5, 0x21, 0x00


	//----- nvinfo : EIATTR_SPARSE_MMA_MASK
	.align		4
.L_24:
        /*0028*/ 	.byte	0x03, 0x50
        /*002a*/ 	.short	0x0000


	//----- nvinfo : EIATTR_MAXREG_COUNT
	.align		4
        /*002c*/ 	.byte	0x03, 0x1b
        /*002e*/ 	.short	0x00ff


	//----- nvinfo : EIATTR_EXTERNS
	.align		4
        /*0030*/ 	.byte	0x04, 0x0f
        /*0032*/ 	.short	(.L_26 - .L_25)


	//   ....[0]....
	.align		4
.L_25:
        /*0034*/ 	.word	index@(vprintf)


	//----- nvinfo : EIATTR_MERCURY_ISA_VERSION
	.align		4
.L_26:
        /*0038*/ 	.byte	0x03, 0x5f
        /*003a*/ 	.short	0x0101


	//----- nvinfo : EIATTR_VRC_CTA_INIT_COUNT
	.align		4
        /*003c*/ 	.byte	0x02, 0x4a
	.zero		1
	.zero		1


	//----- nvinfo : EIATTR_SYSCALL_OFFSETS
	.align		4
        /*0040*/ 	.byte	0x04, 0x46
        /*0042*/ 	.short	(.L_28 - .L_27)


	//   ....[0]....
.L_27:
        /*0044*/ 	.word	0x00000110


	//----- nvinfo : EIATTR_EXIT_INSTR_OFFSETS
	.align		4
.L_28:
        /*0048*/ 	.byte	0x04, 0x1c
        /*004a*/ 	.short	(.L_30 - .L_29)


	//   ....[0]....
.L_29:
        /*004c*/ 	.word	0x00000120


	//----- nvinfo : EIATTR_CBANK_PARAM_SIZE
	.align		4
.L_30:
        /*0050*/ 	.byte	0x03, 0x19
        /*0052*/ 	.short	0x000c


	//----- nvinfo : EIATTR_PARAM_CBANK
	.align		4
        /*0054*/ 	.byte	0x04, 0x0a
        /*0056*/ 	.short	(.L_32 - .L_31)
	.align		4
.L_31:
        /*0058*/ 	.word	index@(.nv.constant0._Z11printKernelPii)
        /*005c*/ 	.short	0x0380
        /*005e*/ 	.short	0x000c


	//----- nvinfo : EIATTR_SW_WAR
	.align		4
.L_32:
        /*0060*/ 	.byte	0x04, 0x36
        /*0062*/ 	.short	(.L_34 - .L_33)
.L_33:
        /*0064*/ 	.word	0x00000008
.L_34:


//--------------------- .nv.info._Z15fillArrayKernelPiii --------------------------
	.section	.nv.info._Z15fillArrayKernelPiii,"",@"SHT_CUDA_INFO"
	.sectionflags	@""
	.align	4


	//----- nvinfo : EIATTR_CUDA_API_VERSION
	.align		4
        /*0000*/ 	.byte	0x04, 0x37
        /*0002*/ 	.short	(.L_36 - .L_35)
.L_35:
        /*0004*/ 	.word	0x00000082


	//----- nvinfo : EIATTR_KPARAM_INFO
	.align		4
.L_36:
        /*0008*/ 	.byte	0x04, 0x17
        /*000a*/ 	.short	(.L_38 - .L_37)
.L_37:
        /*000c*/ 	.word	0x00000000
        /*0010*/ 	.short	0x0002
        /*0012*/ 	.short	0x000c
        /*0014*/ 	.byte	0x00, 0xf0, 0x11, 0x00


	//----- nvinfo : EIATTR_KPARAM_INFO
	.align		4
.L_38:
        /*0018*/ 	.byte	0x04, 0x17
        /*001a*/ 	.short	(.L_40 - .L_39)
.L_39:
        /*001c*/ 	.word	0x00000000
        /*0020*/ 	.short	0x0001
        /*0022*/ 	.short	0x0008
        /*0024*/ 	.byte	0x00, 0xf0, 0x11, 0x00


	//----- nvinfo : EIATTR_KPARAM_INFO
	.align		4
.L_40:
        /*0028*/ 	.byte	0x04, 0x17
        /*002a*/ 	.short	(.L_42 - .L_41)
.L_41:
        /*002c*/ 	.word	0x00000000
        /*0030*/ 	.short	0x0000
        /*0032*/ 	.short	0x0000
        /*0034*/ 	.byte	0x00, 0xf5, 0x21, 0x00


	//----- nvinfo : EIATTR_SPARSE_MMA_MASK
	.align		4
.L_42:
        /*0038*/ 	.byte	0x03, 0x50
        /*003a*/ 	.short	0x0000


	//----- nvinfo : EIATTR_MAXREG_COUNT
	.align		4
        /*003c*/ 	.byte	0x03, 0x1b
        /*003e*/ 	.short	0x00ff


	//----- nvinfo : EIATTR_MERCURY_ISA_VERSION
	.align		4
        /*0040*/ 	.byte	0x03, 0x5f
        /*0042*/ 	.short	0x0101


	//----- nvinfo : EIATTR_VRC_CTA_INIT_COUNT
	.align		4
        /*0044*/ 	.byte	0x02, 0x4a
	.zero		1
	.zero		1


	//----- nvinfo : EIATTR_EXIT_INSTR_OFFSETS
	.align		4
        /*0048*/ 	.byte	0x04, 0x1c
        /*004a*/ 	.short	(.L_44 - .L_43)


	//   ....[0]....
.L_43:
        /*004c*/ 	.word	0x000000a0


	//----- nvinfo : EIATTR_CBANK_PARAM_SIZE
	.align		4
.L_44:
        /*0050*/ 	.byte	0x03, 0x19
        /*0052*/ 	.short	0x0010


	//----- nvinfo : EIATTR_PARAM_CBANK
	.align		4
        /*0054*/ 	.byte	0x04, 0x0a
        /*0056*/ 	.short	(.L_46 - .L_45)
	.align		4
.L_45:
        /*0058*/ 	.word	index@(.nv.constant0._Z15fillArrayKernelPiii)
        /*005c*/ 	.short	0x0380
        /*005e*/ 	.short	0x0010


	//----- nvinfo : EIATTR_SW_WAR
	.align		4
.L_46:
        /*0060*/ 	.byte	0x04, 0x36
        /*0062*/ 	.short	(.L_48 - .L_47)
.L_47:
        /*0064*/ 	.word	0x00000008
.L_48:


//--------------------- .nv.info._Z9addKernelPiPKiS1_i --------------------------
	.section	.nv.info._Z9addKernelPiPKiS1_i,"",@"SHT_CUDA_INFO"
	.sectionflags	@""
	.align	4


	//----- nvinfo : EIATTR_CUDA_API_VERSION
	.align		4
        /*0000*/ 	.byte	0x04, 0x37
        /*0002*/ 	.short	(.L_50 - .L_49)
.L_49:
        /*0004*/ 	.word	0x00000082


	//----- nvinfo : EIATTR_KPARAM_INFO
	.align		4
.L_50:
        /*0008*/ 	.byte	0x04, 0x17
        /*000a*/ 	.short	(.L_52 - .L_51)
.L_51:
        /*000c*/ 	.word	0x00000000
        /*0010*/ 	.short	0x0003
        /*0012*/ 	.short	0x0018
        /*0014*/ 	.byte	0x00, 0xf0, 0x11, 0x00


	//----- nvinfo : EIATTR_KPARAM_INFO
	.align		4
.L_52:
        /*0018*/ 	.byte	0x04, 0x17
        /*001a*/ 	.short	(.L_54 - .L_53)
.L_53:
        /*001c*/ 	.word	0x00000000
        /*0020*/ 	.short	0x0002
        /*0022*/ 	.short	0x0010
        /*0024*/ 	.byte	0x00, 0xf5, 0x21, 0x00


	//----- nvinfo : EIATTR_KPARAM_INFO
	.align		4
.L_54:
        /*0028*/ 	.byte	0x04, 0x17
        /*002a*/ 	.short	(.L_56 - .L_55)
.L_55:
        /*002c*/ 	.word	0x00000000
        /*0030*/ 	.short	0x0001
        /*0032*/ 	.short	0x0008
        /*0034*/ 	.byte	0x00, 0xf5, 0x21, 0x00


	//----- nvinfo : EIATTR_KPARAM_INFO
	.align		4
.L_56:
        /*0038*/ 	.byte	0x04, 0x17
        /*003a*/ 	.short	(.L_58 - .L_57)
.L_57:
        /*003c*/ 	.word	0x00000000
        /*0040*/ 	.short	0x0000
        /*0042*/ 	.short	0x0000
        /*0044*/ 	.byte	0x00, 0xf5, 0x21, 0x00


	//----- nvinfo : EIATTR_SPARSE_MMA_MASK
	.align		4
.L_58:
        /*0048*/ 	.byte	0x03, 0x50
        /*004a*/ 	.short	0x0000


	//----- nvinfo : EIATTR_MAXREG_COUNT
	.align		4
        /*004c*/ 	.byte	0x03, 0x1b
        /*004e*/ 	.short	0x00ff


	//----- nvinfo : EIATTR_MERCURY_ISA_VERSION
	.align		4
        /*0050*/ 	.byte	0x03, 0x5f
        /*0052*/ 	.short	0x0101


	//----- nvinfo : EIATTR_VRC_CTA_INIT_COUNT
	.align		4
        /*0054*/ 	.byte	0x02, 0x4a
	.zero		1
	.zero		1


	//----- nvinfo : EIATTR_EXIT_INSTR_OFFSETS
	.align		4
        /*0058*/ 	.byte	0x04, 0x1c
        /*005a*/ 	.short	(.L_60 - .L_59)


	//   ....[0]....
.L_59:
        /*005c*/ 	.word	0x00000100


	//----- nvinfo : EIATTR_CBANK_PARAM_SIZE
	.align		4
.L_60:
        /*0060*/ 	.byte	0x03, 0x19
        /*0062*/ 	.short	0x001c


	//----- nvinfo : EIATTR_PARAM_CBANK
	.align		4
        /*0064*/ 	.byte	0x04, 0x0a
        /*0066*/ 	.short	(.L_62 - .L_61)
	.align		4
.L_61:
        /*0068*/ 	.word	index@(.nv.constant0._Z9addKernelPiPKiS1_i)
        /*006c*/ 	.short	0x0380
        /*006e*/ 	.short	0x001c


	//----- nvinfo : EIATTR_SW_WAR
	.align		4
.L_62:
        /*0070*/ 	.byte	0x04, 0x36
        /*0072*/ 	.short	(.L_64 - .L_63)
.L_63:
        /*0074*/ 	.word	0x00000008
.L_64:


//--------------------- .nv.callgraph             --------------------------
	.section	.nv.callgraph,"",@"SHT_CUDA_CALLGRAPH"
	.align	4
	.sectionentsize	8
	.align		4
        /*0000*/ 	.word	0x00000000
	.align		4
        /*0004*/ 	.word	0xffffffff
	.align		4
        /*0008*/ 	.word	index@(_Z11printKernelPii)
	.align		4
        /*000c*/ 	.word	index@(vprintf)
	.align		4
        /*0010*/ 	.word	0x00000000
	.align		4
        /*0014*/ 	.word	0xfffffffe
	.align		4
        /*0018*/ 	.word	0x00000000
	.align		4
        /*001c*/ 	.word	0xfffffffd
	.align		4
        /*0020*/ 	.word	0x00000000
	.align		4
        /*0024*/ 	.word	0xfffffffc


//--------------------- .nv.constant4             --------------------------
	.section	.nv.constant4,"a",@progbits
	.align	8
	.align		8
.nv.constant4:
        /*0000*/ 	.dword	vprintf
	.align		8
        /*0008*/ 	.dword	$str


//--------------------- .text._Z11printKernelPii  --------------------------
	.section	.text._Z11printKernelPii,"ax",@progbits
	.align	128
        .global         _Z11printKernelPii
        .type           _Z11printKernelPii,@function
        .size           _Z11printKernelPii,(.L_x_4 - _Z11printKernelPii)
        .other          _Z11printKernelPii,@"STO_CUDA_ENTRY STV_DEFAULT"
_Z11printKernelPii:
.text._Z11printKernelPii:
[----:B------:R-:W0:Y:S01]  /*0000*/  LDC R1, c[0x0][0x37c] ;  /* 0x0000df00ff017b82 */ /* 0x000e220000000800 */
[----:B------:R-:W1:Y:S07]  /*0010*/  S2R R0, SR_TID.X ;  /* 0x0000000000007919 */ /* 0x000e6e0000002100 */
[----:B------:R-:W1:Y:S01]  /*0020*/  S2UR UR5, SR_CTAID.X ;  /* 0x00000000000579c3 */ /* 0x000e620000002500 */
[----:B------:R-:W-:Y:S01]  /*0030*/  MOV R2, 0x0 ;  /* 0x0000000000027802 */ /* 0x000fe20000000f00 */
[----:B0-----:R-:W-:Y:S01]  /*0040*/  VIADD R1, R1, 0xfffffff8 ;  /* 0xfffffff801017836 */ /* 0x001fe20000000000 */
[----:B------:R-:W0:Y:S01]  /*0050*/  LDCU UR4, c[0x0][0x2f8] ;  /* 0x00005f00ff0477ac */ /* 0x000e220008000800 */
[----:B------:R-:W2:Y:S04]  /*0060*/  LDCU.64 UR6, c[0x4][0x8] ;  /* 0x01000100ff0677ac */ /* 0x000ea80008000a00 */
[----:B------:R-:W1:Y:S01]  /*0070*/  LDC R3, c[0x0][0x388] ;  /* 0x0000e200ff037b82 */ /* 0x000e620000000800 */
[----:B0-----:R-:W-:Y:S01]  /*0080*/  IADD3 R6, P0, PT, R1, UR4, RZ ;  /* 0x0000000401067c10 */ /* 0x001fe2000ff1e0ff */
[----:B--2---:R-:W-:Y:S01]  /*0090*/  IMAD.U32 R4, RZ, RZ, UR6 ;  /* 0x00000006ff047e24 */ /* 0x004fe2000f8e00ff */
[----:B------:R-:W-:Y:S01]  /*00a0*/  MOV R5, UR7 ;  /* 0x0000000700057c02 */ /* 0x000fe20008000f00 */
[----:B-1----:R-:W-:Y:S01]  /*00b0*/  IMAD R0, R3, UR5, R0 ;  /* 0x0000000503007c24 */ /* 0x002fe2000f8e0200 */
[----:B------:R-:W0:Y:S03]  /*00c0*/  LDCU UR5, c[0x0][0x2fc] ;  /* 0x00005f80ff0577ac */ /* 0x000e260008000800 */
[----:B------:R-:W1:Y:S01]  /*00d0*/  LDC.64 R2, c[0x4][R2] ;  /* 0x0100000002027b82 */ /* 0x000e620000000a00 */
[----:B------:R2:W-:Y:S02]  /*00e0*/  STL [R1], R0 ;  /* 0x0000000001007387 */ /* 0x0005e40000100800 */
[----:B0-2---:R-:W-:-:S07]  /*00f0*/  IMAD.X R7, RZ, RZ, UR5, P0 ;  /* 0x00000005ff077e24 */ /* 0x005fce00080e06ff */
[----:B------:R-:W-:-:S07]  /*0100*/  LEPC R20, `(.L_x_0) ;  /* 0x000000001014794e */ /* 0x000fce0000000000 */
[----:B-1----:R-:W-:Y:S05]  /*0110*/  CALL.ABS.NOINC R2 ;  /* 0x0000000002007343 */ /* 0x002fea0003c00000 */
.L_x_0:
[----:B------:R-:W-:Y:S05]  /*0120*/  EXIT ;  /* 0x000000000000794d */ /* 0x000fea0003800000 */
.L_x_1:
[----:B------:R-:W-:-:S00]  /*0130*/  BRA `(.L_x_1) ;  /* 0xfffffffc00fc7947 */ /* 0x000fc0000383ffff */
[----:B------:R-:W-:-:S00]  /*0140*/  NOP ;  /* 0x0000000000007918 */ /* 0x000fc00000000000 */
        /* <DEDUP_REMOVED lines=11> */
.L_x_4:


//--------------------- .text._Z15fillArrayKernelPiii --------------------------
	.section	.text._Z15fillArrayKernelPiii,"ax",@progbits
	.align	128
        .global         _Z15fillArrayKernelPiii
        .type           _Z15fillArrayKernelPiii,@function
        .size           _Z15fillArrayKernelPiii,(.L_x_5 - _Z15fillArrayKernelPiii)
        .other          _Z15fillArrayKernelPiii,@"STO_CUDA_ENTRY STV_DEFAULT"
_Z15fillArrayKernelPiii:
.text._Z15fillArrayKernelPiii:
[----:B------:R-:W-:Y:S01]  /*0000*/  LDC R1, c[0x0][0x37c] ;  /* 0x0000df00ff017b82 */ /* 0x000fe20000000800 */
[----:B------:R-:W0:Y:S07]  /*0010*/  S2R R0, SR_TID.X ;  /* 0x0000000000007919 */ /* 0x000e2e0000002100 */
[----:B------:R-:W0:Y:S01]  /*0020*/  S2UR UR6, SR_CTAID.X ;  /* 0x00000000000679c3 */ /* 0x000e220000002500 */
[----:B------:R-:W1:Y:S07]  /*0030*/  LDCU.64 UR4, c[0x0][0x358] ;  /* 0x00006b00ff0477ac */ /* 0x000e6e0008000a00 */
[----:B------:R-:W0:Y:S08]  /*0040*/  LDC.64 R4, c[0x0][0x388] ;  /* 0x0000e200ff047b82 */ /* 0x000e300000000a00 */
[----:B------:R-:W2:Y:S01]  /*0050*/  LDC.64 R2, c[0x0][0x380] ;  /* 0x0000e000ff027b82 */ /* 0x000ea20000000a00 */
[----:B0-----:R-:W-:-:S05]  /*0060*/  IMAD R5, R5, UR6, R0 ;  /* 0x0000000605057c24 */ /* 0x001fca000f8e0200 */
[C---:B------:R-:W-:Y:S01]  /*0070*/  IADD3 R7, PT, PT, R5.reuse, R4, RZ ;  /* 0x0000000405077210 */ /* 0x040fe20007ffe0ff */
[----:B--2---:R-:W-:-:S05]  /*0080*/  IMAD.WIDE R2, R5, 0x4, R2 ;  /* 0x0000000405027825 */ /* 0x004fca00078e0202 */
[----:B-1----:R-:W-:Y:S01]  /*0090*/  STG.E desc[UR4][R2.64], R7 ;  /* 0x0000000702007986 */ /* 0x002fe2000c101904 */
[----:B------:R-:W-:Y:S05]  /*00a0*/  EXIT ;  /* 0x000000000000794d */ /* 0x000fea0003800000 */
.L_x_2:
        /* <DEDUP_REMOVED lines=13> */
.L_x_5:


//--------------------- .text._Z9addKernelPiPKiS1_i --------------------------
	.section	.text._Z9addKernelPiPKiS1_i,"ax",@progbits
	.align	128
        .global         _Z9addKernelPiPKiS1_i
        .type           _Z9addKernelPiPKiS1_i,@function
        .size           _Z9addKernelPiPKiS1_i,(.L_x_6 - _Z9addKernelPiPKiS1_i)
        .other          _Z9addKernelPiPKiS1_i,@"STO_CUDA_ENTRY STV_DEFAULT"
_Z9addKernelPiPKiS1_i:
.text._Z9addKernelPiPKiS1_i:
[----:B------:R-:W-:Y:S01]  /*0000*/  LDC R1, c[0x0][0x37c] ;  /* 0x0000df00ff017b82 */ /* 0x000fe20000000800 */
[----:B------:R-:W0:Y:S07]  /*0010*/  S2R R9, SR_TID.X ;  /* 0x0000000000097919 */ /* 0x000e2e0000002100 */
[----:B------:R-:W0:Y:S01]  /*0020*/  S2UR UR6, SR_CTAID.X ;  /* 0x00000000000679c3 */ /* 0x000e220000002500 */
[----:B------:R-:W1:Y:S07]  /*0030*/  LDCU.64 UR4, c[0x0][0x358] ;  /* 0x00006b00ff0477ac */ /* 0x000e6e0008000a00 */
[----:B------:R-:W0:Y:S08]  /*0040*/  LDC R0, c[0x0][0x398] ;  /* 0x0000e600ff007b82 */ /* 0x000e300000000800 */
[----:B------:R-:W2:Y:S08]  /*0050*/  LDC.64 R2, c[0x0][0x388] ;  /* 0x0000e200ff027b82 */ /* 0x000eb00000000a00 */
[----:B------:R-:W3:Y:S01]  /*0060*/  LDC.64 R4, c[0x0][0x390] ;  /* 0x0000e400ff047b82 */ /* 0x000ee20000000a00 */
[----:B0-----:R-:W-:-:S07]  /*0070*/  IMAD R9, R0, UR6, R9 ;  /* 0x0000000600097c24 */ /* 0x001fce000f8e0209 */
[----:B------:R-:W0:Y:S01]  /*0080*/  LDC.64 R6, c[0x0][0x380] ;  /* 0x0000e000ff067b82 */ /* 0x000e220000000a00 */
[----:B--2---:R-:W-:-:S06]  /*0090*/  IMAD.WIDE R2, R9, 0x4, R2 ;  /* 0x0000000409027825 */ /* 0x004fcc00078e0202 */
[----:B-1----:R-:W2:Y:S01]  /*00a0*/  LDG.E R2, desc[UR4][R2.64] ;  /* 0x0000000402027981 */ /* 0x002ea2000c1e1900 */
[----:B---3--:R-:W-:-:S06]  /*00b0*/  IMAD.WIDE R4, R9, 0x4, R4 ;  /* 0x0000000409047825 */ /* 0x008fcc00078e0204 */
[----:B------:R-:W2:Y:S01]  /*00c0*/  LDG.E R5, desc[UR4][R4.64] ;  /* 0x0000000404057981 */ /* 0x000ea2000c1e1900 */
[----:B0-----:R-:W-:Y:S01]  /*00d0*/  IMAD.WIDE R6, R9, 0x4, R6 ;  /* 0x0000000409067825 */ /* 0x001fe200078e0206 */
[----:B--2---:R-:W-:-:S05]  /*00e0*/  IADD3 R9, PT, PT, R2, R5, RZ ;  /* 0x0000000502097210 */ /* 0x004fca0007ffe0ff */
[----:B------:R-:W-:Y:S01]  /*00f0*/  STG.E desc[UR4][R6.64], R9 ;  /* 0x0000000906007986 */ /* 0x000fe2000c101904 */
[----:B------:R-:W-:Y:S05]  /*0100*/  EXIT ;  /* 0x000000000000794d */ /* 0x000fea0003800000 */
.L_x_3:
        /* <DEDUP_REMOVED lines=15> */
.L_x_6:


//--------------------- .nv.global.init           --------------------------
	.section	.nv.global.init,"aw",@progbits
.nv.global.init:
	.type		$str,@object
	.size		$str,(.L_0 - $str)
$str:
        /*0000*/ 	.byte	0x25, 0x64, 0x0a, 0x00
.L_0:


//--------------------- .nv.shared.reserved.0     --------------------------
	.section	.nv.shared.reserved.0,"aw",@nobits
	.weak		__nv_reservedSMEM_offset_0_alias
	.size		__nv_reservedSMEM_offset_0_alias, 0, 64
	.other		__nv_reservedSMEM_offset_0_alias,@"STO_CUDA_RESERVED_SHARED STV_DEFAULT"
__nv_reservedSMEM_offset_0_alias:
	.zero		0
	.zero		64


//--------------------- .nv.constant0._Z11printKernelPii --------------------------
	.section	.nv.constant0._Z11printKernelPii,"a",@progbits
	.sectionflags	@""
	.align	4
.nv.constant0._Z11printKernelPii:
	.zero		908


//--------------------- .nv.constant0._Z15fillArrayKernelPiii --------------------------
	.section	.nv.constant0._Z15fillArrayKernelPiii,"a",@progbits
	.sectionflags	@""
	.align	4
.nv.constant0._Z15fillArrayKernelPiii:
	.zero		912


//--------------------- .nv.constant0._Z9addKernelPiPKiS1_i --------------------------
	.section	.nv.constant0._Z9addKernelPiPKiS1_i,"a",@progbits
	.sectionflags	@""
	.align	4
.nv.constant0._Z9addKernelPiPKiS1_i:
	.zero		924


//--------------------- SYMBOLS --------------------------

	.type		.nv.reservedSmem.offset0,@object
	.size		.nv.reservedSmem.offset0,0x4
	.type		vprintf,@function
